//
// Generated by NVIDIA NVVM Compiler
//
// Compiler Build ID: CL-36424714
// Cuda compilation tools, release 13.0, V13.0.88
// Based on NVVM 20.0.0
//

.version 9.0
.target sm_100
.address_size 64

	// .globl	_Z6reducePfjS_
// _ZZ6reducePfjS_E6shared has been demoted

.visible .entry _Z6reducePfjS_(
	.param .u64 .ptr .align 1 _Z6reducePfjS__param_0,
	.param .u32 _Z6reducePfjS__param_1,
	.param .u64 .ptr .align 1 _Z6reducePfjS__param_2
)
{
	.reg .pred 	%p<17>;
	.reg .b32 	%r<39>;
	.reg .b32 	%f<33>;
	.reg .b64 	%rd<9>;
	// demoted variable
	.shared .align 4 .b8 _ZZ6reducePfjS_E6shared[128];
	ld.param.u64 	%rd2, [_Z6reducePfjS__param_0];
	ld.param.u32 	%r9, [_Z6reducePfjS__param_1];
	ld.param.u64 	%rd3, [_Z6reducePfjS__param_2];
	mov.u32 	%r1, %ctaid.x;
	mov.u32 	%r2, %ntid.x;
	mov.u32 	%r3, %tid.x;
	mad.lo.s32 	%r38, %r1, %r2, %r3;
	setp.ge.u32 	%p1, %r38, %r9;
	mov.f32 	%f31, 0f00800000;
	@%p1 bra 	$L__BB0_3;
	mov.u32 	%r10, %nctaid.x;
	mul.lo.s32 	%r5, %r2, %r10;
	cvta.to.global.u64 	%rd1, %rd2;
	mov.f32 	%f31, 0f00800000;
$L__BB0_2:
	mul.wide.u32 	%rd4, %r38, 4;
	add.s64 	%rd5, %rd1, %rd4;
	ld.global.f32 	%f10, [%rd5];
	max.f32 	%f31, %f31, %f10;
	add.s32 	%r38, %r38, %r5;
	setp.lt.u32 	%p2, %r38, %r9;
	@%p2 bra 	$L__BB0_2;
$L__BB0_3:
	and.b32  	%r8, %r3, 31;
	mov.b32 	%r11, %f31;
	shfl.sync.down.b32	%r12|%p3, %r11, 16, 31, -1;
	mov.b32 	%f11, %r12;
	max.f32 	%f12, %f31, %f11;
	mov.b32 	%r13, %f12;
	shfl.sync.down.b32	%r14|%p4, %r13, 8, 31, -1;
	mov.b32 	%f13, %r14;
	max.f32 	%f14, %f12, %f13;
	mov.b32 	%r15, %f14;
	shfl.sync.down.b32	%r16|%p5, %r15, 4, 31, -1;
	mov.b32 	%f15, %r16;
	max.f32 	%f16, %f14, %f15;
	mov.b32 	%r17, %f16;
	shfl.sync.down.b32	%r18|%p6, %r17, 2, 31, -1;
	mov.b32 	%f17, %r18;
	max.f32 	%f18, %f16, %f17;
	mov.b32 	%r19, %f18;
	shfl.sync.down.b32	%r20|%p7, %r19, 1, 31, -1;
	mov.b32 	%f19, %r20;
	max.f32 	%f4, %f18, %f19;
	setp.ne.s32 	%p8, %r8, 0;
	@%p8 bra 	$L__BB0_5;
	shr.u32 	%r21, %r3, 3;
	mov.u32 	%r22, _ZZ6reducePfjS_E6shared;
	add.s32 	%r23, %r22, %r21;
	st.shared.f32 	[%r23], %f4;
$L__BB0_5:
	bar.sync 	0;
	shr.u32 	%r24, %r2, 5;
	setp.ge.u32 	%p9, %r3, %r24;
	mov.f32 	%f32, 0f00000000;
	@%p9 bra 	$L__BB0_7;
	shl.b32 	%r25, %r8, 2;
	mov.u32 	%r26, _ZZ6reducePfjS_E6shared;
	add.s32 	%r27, %r26, %r25;
	ld.shared.f32 	%f32, [%r27];
$L__BB0_7:
	setp.gt.u32 	%p10, %r3, 31;
	@%p10 bra 	$L__BB0_10;
	mov.b32 	%r28, %f32;
	shfl.sync.down.b32	%r29|%p11, %r28, 16, 31, -1;
	mov.b32 	%f21, %r29;
	max.f32 	%f22, %f32, %f21;
	mov.b32 	%r30, %f22;
	shfl.sync.down.b32	%r31|%p12, %r30, 8, 31, -1;
	mov.b32 	%f23, %r31;
	max.f32 	%f24, %f22, %f23;
	mov.b32 	%r32, %f24;
	shfl.sync.down.b32	%r33|%p13, %r32, 4, 31, -1;
	mov.b32 	%f25, %r33;
	max.f32 	%f26, %f24, %f25;
	mov.b32 	%r34, %f26;
	shfl.sync.down.b32	%r35|%p14, %r34, 2, 31, -1;
	mov.b32 	%f27, %r35;
	max.f32 	%f28, %f26, %f27;
	mov.b32 	%r36, %f28;
	shfl.sync.down.b32	%r37|%p15, %r36, 1, 31, -1;
	mov.b32 	%f29, %r37;
	max.f32 	%f7, %f28, %f29;
	setp.ne.s32 	%p16, %r3, 0;
	@%p16 bra 	$L__BB0_10;
	cvta.to.global.u64 	%rd6, %rd3;
	mul.wide.u32 	%rd7, %r1, 4;
	add.s64 	%rd8, %rd6, %rd7;
	st.global.f32 	[%rd8], %f7;
$L__BB0_10:
	ret;

}


// ===== COMPILED SASS (sm_100) =====

	.target	sm_100

	.elftype	@"ET_EXEC"


//--------------------- .note.nv.tkinfo           --------------------------
	.section	.note.nv.tkinfo,"",@"SHT_NOTE"
	.sectionflags	@"SHF_NOTE_NV_TKINFO"
	.tkinfo
        /*0018*/ 	.word	0x00000002
        /*0030*/ 	.string	""
        /*0030*/ 	.string	"ptxas"
        /*0030*/ 	.string	"Cuda compilation tools, release 13.0, V13.0.88"
        /*0030*/ 	.string	"Build cuda_13.0.r13.0/compiler.36424714_0"
        /*0030*/ 	.string	"-arch sm_100 -m 64 "



//--------------------- .note.nv.cuinfo           --------------------------
	.section	.note.nv.cuinfo,"",@"SHT_NOTE"
	.sectionflags	@"SHF_NOTE_NV_CUINFO"
        /*0018*/ 	.short	0x0002
        /*001a*/ 	.short	0x0064
        /*001c*/ 	.short	0x0082
	.zero		2


//--------------------- .nv.info                  --------------------------
	.section	.nv.info,"",@"SHT_CUDA_INFO"
	.align	4


	//----- nvinfo : EIATTR_REGCOUNT
	.align		4
        /*0000*/ 	.byte	0x04, 0x2f
        /*0002*/ 	.short	(.L_1 - .L_0)
	.align		4
.L_0:
        /*0004*/ 	.word	index@(_Z6reducePfjS_)
        /*0008*/ 	.word	0x0000000e


	//----- nvinfo : EIATTR_FRAME_SIZE
	.align		4
.L_1:
        /*000c*/ 	.byte	0x04, 0x11
        /*000e*/ 	.short	(.L_3 - .L_2)
	.align		4
.L_2:
        /*0010*/ 	.word	index@(_Z6reducePfjS_)
        /*0014*/ 	.word	0x00000000


	//----- nvinfo : EIATTR_MIN_STACK_SIZE
	.align		4
.L_3:
        /*0018*/ 	.byte	0x04, 0x12
        /*001a*/ 	.short	(.L_5 - .L_4)
	.align		4
.L_4:
        /*001c*/ 	.word	index@(_Z6reducePfjS_)
        /*0020*/ 	.word	0x00000000
.L_5:


//--------------------- .nv.compat                --------------------------
	.section	.nv.compat,"",@"SHT_CUDA_COMPAT_INFO"
	.align	4
        /*0000*/ 	.byte	0x02, 0x09, 0x00, 0x00, 0x02, 0x02, 0x01, 0x00, 0x02, 0x05, 0x05, 0x00, 0x03, 0x07, 0x01, 0x01
        /*0010*/ 	.byte	0x02, 0x03, 0x00, 0x00, 0x02, 0x06, 0x01, 0x00, 0x04, 0x0b, 0x08, 0x00, 0x09, 0x00, 0x00, 0x00
        /*0020*/ 	.byte	0x00, 0x00, 0x00, 0x00


//--------------------- .nv.info._Z6reducePfjS_   --------------------------
	.section	.nv.info._Z6reducePfjS_,"",@"SHT_CUDA_INFO"
	.sectionflags	@""
	.align	4


	//----- nvinfo : EIATTR_CUDA_API_VERSION
	.align		4
        /*0000*/ 	.byte	0x04, 0x37
        /*0002*/ 	.short	(.L_7 - .L_6)
.L_6:
        /*0004*/ 	.word	0x00000082


	//----- nvinfo : EIATTR_KPARAM_INFO
	.align		4
.L_7:
        /*0008*/ 	.byte	0x04, 0x17
        /*000a*/ 	.short	(.L_9 - .L_8)
.L_8:
        /*000c*/ 	.word	0x00000000
        /*0010*/ 	.short	0x0002
        /*0012*/ 	.short	0x0010
        /*0014*/ 	.byte	0x00, 0xf5, 0x21, 0x00


	//----- nvinfo : EIATTR_KPARAM_INFO
	.align		4
.L_9:
        /*0018*/ 	.byte	0x04, 0x17
        /*001a*/ 	.short	(.L_11 - .L_10)
.L_10:
        /*001c*/ 	.word	0x00000000
        /*0020*/ 	.short	0x0001
        /*0022*/ 	.short	0x0008
        /*0024*/ 	.byte	0x00, 0xf0, 0x11, 0x00


	//----- nvinfo : EIATTR_KPARAM_INFO
	.align		4
.L_11:
        /*0028*/ 	.byte	0x04, 0x17
        /*002a*/ 	.short	(.L_13 - .L_12)
.L_12:
        /*002c*/ 	.word	0x00000000
        /*0030*/ 	.short	0x0000
        /*0032*/ 	.short	0x0000
        /*0034*/ 	.byte	0x00, 0xf5, 0x21, 0x00


	//----- nvinfo : EIATTR_SPARSE_MMA_MASK
	.align		4
.L_13:
        /*0038*/ 	.byte	0x03, 0x50
        /*003a*/ 	.short	0x0000


	//----- nvinfo : EIATTR_MAXREG_COUNT
	.align		4
        /*003c*/ 	.byte	0x03, 0x1b
        /*003e*/ 	.short	0x00ff


	//----- nvinfo : EIATTR_NUM_BARRIERS
	.align		4
        /*0040*/ 	.byte	0x02, 0x4c
        /*0042*/ 	.byte	0x01
	.zero		1


	//----- nvinfo : EIATTR_MERCURY_ISA_VERSION
	.align		4
        /*0044*/ 	.byte	0x03, 0x5f
        /*0046*/ 	.short	0x0101


	//----- nvinfo : EIATTR_COOP_GROUP_MASK_REGIDS
	.align		4
        /*0048*/ 	.byte	0x04, 0x29
        /*004a*/ 	.short	(.L_15 - .L_14)


	//   ....[0]....
.L_14:
        /*004c*/ 	.word	0xffffffff


	//   ....[1]....
        /*0050*/ 	.word	0xffffffff


	//   ....[2]....
        /*0054*/ 	.word	0xffffffff


	//   ....[3]....
        /*0058*/ 	.word	0xffffffff


	//   ....[4]....
        /*005c*/ 	.word	0xffffffff


	//   ....[5]....
        /*0060*/ 	.word	0xffffffff


	//   ....[6]....
        /*0064*/ 	.word	0xffffffff


	//   ....[7]....
        /*0068*/ 	.word	0xffffffff


	//   ....[8]....
        /*006c*/ 	.word	0xffffffff


	//   ....[9]....
        /*0070*/ 	.word	0xffffffff


	//----- nvinfo : EIATTR_COOP_GROUP_INSTR_OFFSETS
	.align		4
.L_15:
        /*0074*/ 	.byte	0x04, 0x28
        /*0076*/ 	.short	(.L_17 - .L_16)


	//   ....[0]....
.L_16:
        /*0078*/ 	.word	0x00000160


	//   ....[1]....
        /*007c*/ 	.word	0x000001b0


	//   ....[2]....
        /*0080*/ 	.word	0x000001e0


	//   ....[3]....
        /*0084*/ 	.word	0x00000230


	//   ....[4]....
        /*0088*/ 	.word	0x000002a0


	//   ....[5]....
        /*008c*/ 	.word	0x00000310


	//   ....[6]....
        /*0090*/ 	.word	0x00000340


	//   ....[7]....
        /*0094*/ 	.word	0x00000360


	//   ....[8]....
        /*0098*/ 	.word	0x00000380


	//   ....[9]....
        /*009c*/ 	.word	0x000003a0


	//----- nvinfo : EIATTR_VRC_CTA_INIT_COUNT
	.align		4
.L_17:
        /*00a0*/ 	.byte	0x02, 0x4a
	.zero		1
	.zero		1


	//----- nvinfo : EIATTR_EXIT_INSTR_OFFSETS
	.align		4
        /*00a4*/ 	.byte	0x04, 0x1c
        /*00a6*/ 	.short	(.L_19 - .L_18)


	//   ....[0]....
.L_18:
        /*00a8*/ 	.word	0x00000300


	//   ....[1]....
        /*00ac*/ 	.word	0x000003b0


	//   ....[2]....
        /*00b0*/ 	.word	0x00000400


	//----- nvinfo : EIATTR_CRS_STACK_SIZE
	.align		4
.L_19:
        /*00b4*/ 	.byte	0x04, 0x1e
        /*00b6*/ 	.short	(.L_21 - .L_20)
.L_20:
        /*00b8*/ 	.word	0x00000000


	//----- nvinfo : EIATTR_CBANK_PARAM_SIZE
	.align		4
.L_21:
        /*00bc*/ 	.byte	0x03, 0x19
        /*00be*/ 	.short	0x0018


	//----- nvinfo : EIATTR_PARAM_CBANK
	.align		4
        /*00c0*/ 	.byte	0x04, 0x0a
        /*00c2*/ 	.short	(.L_23 - .L_22)
	.align		4
.L_22:
        /*00c4*/ 	.word	index@(.nv.constant0._Z6reducePfjS_)
        /*00c8*/ 	.short	0x0380
        /*00ca*/ 	.short	0x0018


	//----- nvinfo : EIATTR_SW_WAR
	.align		4
.L_23:
        /*00cc*/ 	.byte	0x04, 0x36
        /*00ce*/ 	.short	(.L_25 - .L_24)
.L_24:
        /*00d0*/ 	.word	0x00000008
.L_25:


//--------------------- .nv.callgraph             --------------------------
	.section	.nv.callgraph,"",@"SHT_CUDA_CALLGRAPH"
	.align	4
	.sectionentsize	8
	.align		4
        /*0000*/ 	.word	0x00000000
	.align		4
        /*0004*/ 	.word	0xffffffff
	.align		4
        /*0008*/ 	.word	0x00000000
	.align		4
        /*000c*/ 	.word	0xfffffffe
	.align		4
        /*0010*/ 	.word	0x00000000
	.align		4
        /*0014*/ 	.word	0xfffffffd
	.align		4
        /*0018*/ 	.word	0x00000000
	.align		4
        /*001c*/ 	.word	0xfffffffc


//--------------------- .text._Z6reducePfjS_      --------------------------
	.section	.text._Z6reducePfjS_,"ax",@progbits
	.align	128
        .global         _Z6reducePfjS_
        .type           _Z6reducePfjS_,@function
        .size           _Z6reducePfjS_,(.L_x_4 - _Z6reducePfjS_)
        .other          _Z6reducePfjS_,@"STO_CUDA_ENTRY STV_DEFAULT"
_Z6reducePfjS_:
.text._Z6reducePfjS_:
[----:B------:R-:W-:Y:S01]  /*0000*/  LDC R1, c[0x0][0x37c] ;  /* 0x0000df00ff017b82 */ /* 0x000fe20000000800 */
[----:B------:R-:W0:Y:S01]  /*0010*/  S2R R0, SR_CTAID.X ;  /* 0x0000000000007919 */ /* 0x000e220000002500 */
[----:B------:R-:W0:Y:S01]  /*0020*/  LDCU UR5, c[0x0][0x360] ;  /* 0x00006c00ff0577ac */ /* 0x000e220008000800 */
[----:B------:R-:W-:Y:S01]  /*0030*/  BSSY.RECONVERGENT B0, `(.L_x_0) ;  /* 0x0000012000007945 */ /* 0x000fe20003800200 */
[----:B------:R-:W-:Y:S01]  /*0040*/  IMAD.MOV.U32 R8, RZ, RZ, 0x800000 ;  /* 0x00800000ff087424 */ /* 0x000fe200078e00ff */
[----:B------:R-:W0:Y:S01]  /*0050*/  S2R R3, SR_TID.X ;  /* 0x0000000000037919 */ /* 0x000e220000002100 */
[----:B------:R-:W1:Y:S01]  /*0060*/  LDCU UR8, c[0x0][0x388] ;  /* 0x00007100ff0877ac */ /* 0x000e620008000800 */
[----:B------:R-:W2:Y:S01]  /*0070*/  LDCU.64 UR6, c[0x0][0x358] ;  /* 0x00006b00ff0677ac */ /* 0x000ea20008000a00 */
[----:B0-----:R-:W-:-:S05]  /*0080*/  IMAD R2, R0, UR5, R3 ;  /* 0x0000000500027c24 */ /* 0x001fca000f8e0203 */
[----:B-1----:R-:W-:-:S13]  /*0090*/  ISETP.GE.U32.AND P0, PT, R2, UR8, PT ;  /* 0x0000000802007c0c */ /* 0x002fda000bf06070 */
[----:B--2---:R-:W-:Y:S05]  /*00a0*/  @P0 BRA `(.L_x_1) ;  /* 0x0000000000280947 */ /* 0x004fea0003800000 */
[----:B------:R-:W0:Y:S01]  /*00b0*/  LDC R9, c[0x0][0x370] ;  /* 0x0000dc00ff097b82 */ /* 0x000e220000000800 */
[----:B------:R-:W-:-:S07]  /*00c0*/  IMAD.MOV.U32 R8, RZ, RZ, 0x800000 ;  /* 0x00800000ff087424 */ /* 0x000fce00078e00ff */
[----:B------:R-:W1:Y:S01]  /*00d0*/  LDC.64 R6, c[0x0][0x380] ;  /* 0x0000e000ff067b82 */ /* 0x000e620000000a00 */
[----:B0-----:R-:W-:-:S07]  /*00e0*/  IMAD R9, R9, UR5, RZ ;  /* 0x0000000509097c24 */ /* 0x001fce000f8e02ff */
.L_x_2:
[----:B-1----:R-:W-:-:S06]  /*00f0*/  IMAD.WIDE.U32 R4, R2, 0x4, R6 ;  /* 0x0000000402047825 */ /* 0x002fcc00078e0006 */
[----:B------:R-:W2:Y:S01]  /*0100*/  LDG.E R5, desc[UR6][R4.64] ;  /* 0x0000000604057981 */ /* 0x000ea2000c1e1900 */
[----:B------:R-:W-:-:S05]  /*0110*/  IMAD.IADD R2, R9, 0x1, R2 ;  /* 0x0000000109027824 */ /* 0x000fca00078e0202 */
[----:B------:R-:W-:Y:S02]  /*0120*/  ISETP.GE.U32.AND P0, PT, R2, UR8, PT ;  /* 0x0000000802007c0c */ /* 0x000fe4000bf06070 */
[----:B--2---:R-:W-:-:S11]  /*0130*/  FMNMX R8, R5, R8, !PT ;  /* 0x0000000805087209 */ /* 0x004fd60007800000 */
[----:B------:R-:W-:Y:S05]  /*0140*/  @!P0 BRA `(.L_x_2) ;  /* 0xfffffffc00e88947 */ /* 0x000fea000383ffff */
.L_x_1:
[----:B------:R-:W-:Y:S05]  /*0150*/  BSYNC.RECONVERGENT B0 ;  /* 0x0000000000007941 */ /* 0x000fea0003800200 */
.L_x_0:
[----:B------:R-:W0:Y:S01]  /*0160*/  SHFL.DOWN PT, R5, R8, 0x10, 0x1f ;  /* 0x0a001f0008057f89 */ /* 0x000e2200000e0000 */
[----:B------:R-:W-:-:S06]  /*0170*/  USHF.R.U32.HI UR4, URZ, 0x5, UR5 ;  /* 0x00000005ff047899 */ /* 0x000fcc0008011605 */
[----:B------:R-:W-:-:S13]  /*0180*/  ISETP.GE.U32.AND P1, PT, R3, UR4, PT ;  /* 0x0000000403007c0c */ /* 0x000fda000bf26070 */
[----:B------:R-:W1:Y:S01]  /*0190*/  @!P1 S2R R11, SR_CgaCtaId ;  /* 0x00000000000b9919 */ /* 0x000e620000008800 */
[----:B0-----:R-:W-:-:S05]  /*01a0*/  FMNMX R5, R5, R8, !PT ;  /* 0x0000000805057209 */ /* 0x001fca0007800000 */
[----:B------:R-:W0:Y:S02]  /*01b0*/  SHFL.DOWN PT, R2, R5, 0x8, 0x1f ;  /* 0x09001f0005027f89 */ /* 0x000e2400000e0000 */
[----:B0-----:R-:W-:Y:S02]  /*01c0*/  FMNMX R4, R5, R2, !PT ;  /* 0x0000000205047209 */ /* 0x001fe40007800000 */
[----:B------:R-:W-:-:S03]  /*01d0*/  LOP3.LUT P0, R2, R3, 0x1f, RZ, 0xc0, !PT ;  /* 0x0000001f03027812 */ /* 0x000fc6000780c0ff */
[----:B------:R-:W0:Y:S10]  /*01e0*/  SHFL.DOWN PT, R7, R4, 0x4, 0x1f ;  /* 0x08801f0004077f89 */ /* 0x000e3400000e0000 */
[----:B------:R-:W2:Y:S01]  /*01f0*/  @!P0 S2R R9, SR_CgaCtaId ;  /* 0x0000000000098919 */ /* 0x000ea20000008800 */
[----:B------:R-:W-:-:S02]  /*0200*/  @!P0 MOV R8, 0x400 ;  /* 0x0000040000088802 */ /* 0x000fc40000000f00 */
[----:B0-----:R-:W-:Y:S02]  /*0210*/  FMNMX R7, R4, R7, !PT ;  /* 0x0000000704077209 */ /* 0x001fe40007800000 */
[----:B------:R-:W-:-:S03]  /*0220*/  @!P1 MOV R4, 0x400 ;  /* 0x0000040000049802 */ /* 0x000fc60000000f00 */
[----:B------:R-:W0:Y:S01]  /*0230*/  SHFL.DOWN PT, R6, R7, 0x2, 0x1f ;  /* 0x08401f0007067f89 */ /* 0x000e2200000e0000 */
[----:B-1----:R-:W-:-:S05]  /*0240*/  @!P1 LEA R11, R11, R4, 0x18 ;  /* 0x000000040b0b9211 */ /* 0x002fca00078ec0ff */
[----:B------:R-:W-:Y:S02]  /*0250*/  @!P1 IMAD R4, R2, 0x4, R11 ;  /* 0x0000000402049824 */ /* 0x000fe400078e020b */
[----:B------:R-:W-:Y:S01]  /*0260*/  IMAD.MOV.U32 R2, RZ, RZ, RZ ;  /* 0x000000ffff027224 */ /* 0x000fe200078e00ff */
[----:B--2---:R-:W-:-:S04]  /*0270*/  @!P0 LEA R8, R9, R8, 0x18 ;  /* 0x0000000809088211 */ /* 0x004fc800078ec0ff */
[----:B------:R-:W-:Y:S02]  /*0280*/  @!P0 LEA.HI R8, R3, R8, RZ, 0x1d ;  /* 0x0000000803088211 */ /* 0x000fe400078fe8ff */
[----:B0-----:R-:W-:-:S05]  /*0290*/  FMNMX R6, R7, R6, !PT ;  /* 0x0000000607067209 */ /* 0x001fca0007800000 */
[----:B------:R-:W0:Y:S02]  /*02a0*/  SHFL.DOWN PT, R5, R6, 0x1, 0x1f ;  /* 0x08201f0006057f89 */ /* 0x000e2400000e0000 */
[----:B0-----:R-:W-:-:S05]  /*02b0*/  FMNMX R5, R6, R5, !PT ;  /* 0x0000000506057209 */ /* 0x001fca0007800000 */
[----:B------:R0:W-:Y:S01]  /*02c0*/  @!P0 STS [R8], R5 ;  /* 0x0000000508008388 */ /* 0x0001e20000000800 */
[----:B------:R-:W-:Y:S01]  /*02d0*/  BAR.SYNC.DEFER_BLOCKING 0x0 ;  /* 0x0000000000007b1d */ /* 0x000fe20000010000 */
[----:B------:R-:W-:-:S05]  /*02e0*/  ISETP.GT.U32.AND P0, PT, R3, 0x1f, PT ;  /* 0x0000001f0300780c */ /* 0x000fca0003f04070 */
[----:B------:R0:W1:Y:S08]  /*02f0*/  @!P1 LDS R2, [R4] ;  /* 0x0000000004029984 */ /* 0x0000700000000800 */
[----:B0-----:R-:W-:Y:S05]  /*0300*/  @P0 EXIT ;  /* 0x000000000000094d */ /* 0x001fea0003800000 */
[----:B-1----:R-:W0:Y:S01]  /*0310*/  SHFL.DOWN PT, R5, R2, 0x10, 0x1f ;  /* 0x0a001f0002057f89 */ /* 0x002e2200000e0000 */
[----:B------:R-:W-:Y:S02]  /*0320*/  ISETP.NE.AND P0, PT, R3, RZ, PT ;  /* 0x000000ff0300720c */ /* 0x000fe40003f05270 */
[----:B0-----:R-:W-:-:S05]  /*0330*/  FMNMX R5, R5, R2, !PT ;  /* 0x0000000205057209 */ /* 0x001fca0007800000 */
[----:B------:R-:W0:Y:S02]  /*0340*/  SHFL.DOWN PT, R4, R5, 0x8, 0x1f ;  /* 0x09001f0005047f89 */ /* 0x000e2400000e0000 */
[----:B0-----:R-:W-:-:S05]  /*0350*/  FMNMX R4, R5, R4, !PT ;  /* 0x0000000405047209 */ /* 0x001fca0007800000 */
[----:B------:R-:W0:Y:S02]  /*0360*/  SHFL.DOWN PT, R7, R4, 0x4, 0x1f ;  /* 0x08801f0004077f89 */ /* 0x000e2400000e0000 */
[----:B0-----:R-:W-:-:S05]  /*0370*/  FMNMX R7, R4, R7, !PT ;  /* 0x0000000704077209 */ /* 0x001fca0007800000 */
[----:B------:R-:W0:Y:S02]  /*0380*/  SHFL.DOWN PT, R6, R7, 0x2, 0x1f ;  /* 0x08401f0007067f89 */ /* 0x000e2400000e0000 */
[----:B0-----:R-:W-:-:S05]  /*0390*/  FMNMX R6, R7, R6, !PT ;  /* 0x0000000607067209 */ /* 0x001fca0007800000 */
[----:B------:R0:W1:Y:S01]  /*03a0*/  SHFL.DOWN PT, R9, R6, 0x1, 0x1f ;  /* 0x08201f0006097f89 */ /* 0x00006200000e0000 */
[----:B------:R-:W-:Y:S05]  /*03b0*/  @P0 EXIT ;  /* 0x000000000000094d */ /* 0x000fea0003800000 */
[----:B------:R-:W2:Y:S01]  /*03c0*/  LDC.64 R2, c[0x0][0x390] ;  /* 0x0000e400ff027b82 */ /* 0x000ea20000000a00 */
[----:B-1----:R-:W-:Y:S01]  /*03d0*/  FMNMX R9, R6, R9, !PT ;  /* 0x0000000906097209 */ /* 0x002fe20007800000 */
[----:B--2---:R-:W-:-:S05]  /*03e0*/  IMAD.WIDE.U32 R2, R0, 0x4, R2 ;  /* 0x0000000400027825 */ /* 0x004fca00078e0002 */
[----:B------:R-:W-:Y:S01]  /*03f0*/  STG.E desc[UR6][R2.64], R9 ;  /* 0x0000000902007986 */ /* 0x000fe2000c101906 */
[----:B------:R-:W-:Y:S05]  /*0400*/  EXIT ;  /* 0x000000000000794d */ /* 0x000fea0003800000 */
.L_x_3:
[----:B------:R-:W-:-:S00]  /*0410*/  BRA `(.L_x_3) ;  /* 0xfffffffc00fc7947 */ /* 0x000fc0000383ffff */
[----:B------:R-:W-:-:S00]  /*0420*/  NOP ;  /* 0x0000000000007918 */ /* 0x000fc00000000000 */
        /* <DEDUP_REMOVED lines=13> */
.L_x_4:


//--------------------- .nv.shared._Z6reducePfjS_ --------------------------
	.section	.nv.shared._Z6reducePfjS_,"aw",@nobits
	.sectionflags	@""
	.align	4
.nv.shared._Z6reducePfjS_:
	.zero		1152


//--------------------- .nv.shared.reserved.0     --------------------------
	.section	.nv.shared.reserved.0,"aw",@nobits
	.weak		__nv_reservedSMEM_offset_0_alias
	.size		__nv_reservedSMEM_offset_0_alias, 0, 64
	.other		__nv_reservedSMEM_offset_0_alias,@"STO_CUDA_RESERVED_SHARED STV_DEFAULT"
__nv_reservedSMEM_offset_0_alias:
	.zero		0
	.zero		64


//--------------------- .nv.constant0._Z6reducePfjS_ --------------------------
	.section	.nv.constant0._Z6reducePfjS_,"a",@progbits
	.sectionflags	@""
	.align	4
.nv.constant0._Z6reducePfjS_:
	.zero		920


//--------------------- SYMBOLS --------------------------

	.type		.nv.reservedSmem.offset0,@object
	.size		.nv.reservedSmem.offset0,0x4
	.type		.nv.reservedSmem.cap,@object
	.size		.nv.reservedSmem.cap,0x4
